//
// Generated by NVIDIA NVVM Compiler
//
// Compiler Build ID: CL-36424714
// Cuda compilation tools, release 13.0, V13.0.88
// Based on NVVM 20.0.0
//

.version 9.0
.target sm_100
.address_size 64

	// .globl	_Z6reducePiS_
// _ZZ6reducePiS_E6shared has been demoted

.visible .entry _Z6reducePiS_(
	.param .u64 .ptr .align 1 _Z6reducePiS__param_0,
	.param .u64 .ptr .align 1 _Z6reducePiS__param_1
)
{
	.reg .pred 	%p<5>;
	.reg .b32 	%r<23>;
	.reg .b64 	%rd<11>;
	// demoted variable
	.shared .align 4 .b8 _ZZ6reducePiS_E6shared[1024];
	ld.param.u64 	%rd2, [_Z6reducePiS__param_0];
	ld.param.u64 	%rd1, [_Z6reducePiS__param_1];
	cvta.to.global.u64 	%rd3, %rd2;
	mov.u32 	%r1, %ctaid.x;
	mov.u32 	%r22, %ntid.x;
	mul.lo.s32 	%r7, %r22, %r1;
	shl.b32 	%r8, %r7, 1;
	mov.u32 	%r3, %tid.x;
	add.s32 	%r9, %r8, %r3;
	mul.wide.s32 	%rd4, %r9, 4;
	add.s64 	%rd5, %rd3, %rd4;
	ld.global.u32 	%r10, [%rd5];
	add.s32 	%r11, %r9, %r22;
	mul.wide.u32 	%rd6, %r11, 4;
	add.s64 	%rd7, %rd3, %rd6;
	ld.global.u32 	%r12, [%rd7];
	add.s32 	%r13, %r12, %r10;
	shl.b32 	%r14, %r3, 2;
	mov.u32 	%r15, _ZZ6reducePiS_E6shared;
	add.s32 	%r4, %r15, %r14;
	st.shared.u32 	[%r4], %r13;
	bar.sync 	0;
	setp.lt.u32 	%p1, %r22, 2;
	@%p1 bra 	$L__BB0_4;
$L__BB0_1:
	shr.u32 	%r6, %r22, 1;
	setp.ge.u32 	%p2, %r3, %r6;
	@%p2 bra 	$L__BB0_3;
	shl.b32 	%r16, %r6, 2;
	add.s32 	%r17, %r4, %r16;
	ld.shared.u32 	%r18, [%r17];
	ld.shared.u32 	%r19, [%r4];
	add.s32 	%r20, %r19, %r18;
	st.shared.u32 	[%r4], %r20;
$L__BB0_3:
	bar.sync 	0;
	setp.gt.u32 	%p3, %r22, 3;
	mov.u32 	%r22, %r6;
	@%p3 bra 	$L__BB0_1;
$L__BB0_4:
	setp.ne.s32 	%p4, %r3, 0;
	@%p4 bra 	$L__BB0_6;
	ld.shared.u32 	%r21, [_ZZ6reducePiS_E6shared];
	cvta.to.global.u64 	%rd8, %rd1;
	mul.wide.u32 	%rd9, %r1, 4;
	add.s64 	%rd10, %rd8, %rd9;
	st.global.u32 	[%rd10], %r21;
$L__BB0_6:
	ret;

}


// ===== COMPILED SASS (sm_100) =====

	.target	sm_100

	.elftype	@"ET_EXEC"


//--------------------- .note.nv.tkinfo           --------------------------
	.section	.note.nv.tkinfo,"",@"SHT_NOTE"
	.sectionflags	@"SHF_NOTE_NV_TKINFO"
	.tkinfo
        /*0018*/ 	.word	0x00000002
        /*0030*/ 	.string	""
        /*0030*/ 	.string	"ptxas"
        /*0030*/ 	.string	"Cuda compilation tools, release 13.0, V13.0.88"
        /*0030*/ 	.string	"Build cuda_13.0.r13.0/compiler.36424714_0"
        /*0030*/ 	.string	"-arch sm_100 -m 64 "



//--------------------- .note.nv.cuinfo           --------------------------
	.section	.note.nv.cuinfo,"",@"SHT_NOTE"
	.sectionflags	@"SHF_NOTE_NV_CUINFO"
        /*0018*/ 	.short	0x0002
        /*001a*/ 	.short	0x0064
        /*001c*/ 	.short	0x0082
	.zero		2


//--------------------- .nv.info                  --------------------------
	.section	.nv.info,"",@"SHT_CUDA_INFO"
	.align	4


	//----- nvinfo : EIATTR_REGCOUNT
	.align		4
        /*0000*/ 	.byte	0x04, 0x2f
        /*0002*/ 	.short	(.L_1 - .L_0)
	.align		4
.L_0:
        /*0004*/ 	.word	index@(_Z6reducePiS_)
        /*0008*/ 	.word	0x0000000e


	//----- nvinfo : EIATTR_FRAME_SIZE
	.align		4
.L_1:
        /*000c*/ 	.byte	0x04, 0x11
        /*000e*/ 	.short	(.L_3 - .L_2)
	.align		4
.L_2:
        /*0010*/ 	.word	index@(_Z6reducePiS_)
        /*0014*/ 	.word	0x00000000


	//----- nvinfo : EIATTR_MIN_STACK_SIZE
	.align		4
.L_3:
        /*0018*/ 	.byte	0x04, 0x12
        /*001a*/ 	.short	(.L_5 - .L_4)
	.align		4
.L_4:
        /*001c*/ 	.word	index@(_Z6reducePiS_)
        /*0020*/ 	.word	0x00000000
.L_5:


//--------------------- .nv.compat                --------------------------
	.section	.nv.compat,"",@"SHT_CUDA_COMPAT_INFO"
	.align	4
        /*0000*/ 	.byte	0x02, 0x09, 0x00, 0x00, 0x02, 0x02, 0x01, 0x00, 0x02, 0x05, 0x05, 0x00, 0x03, 0x07, 0x01, 0x01
        /*0010*/ 	.byte	0x02, 0x03, 0x00, 0x00, 0x02, 0x06, 0x01, 0x00, 0x04, 0x0b, 0x08, 0x00, 0x09, 0x00, 0x00, 0x00
        /*0020*/ 	.byte	0x00, 0x00, 0x00, 0x00


//--------------------- .nv.info._Z6reducePiS_    --------------------------
	.section	.nv.info._Z6reducePiS_,"",@"SHT_CUDA_INFO"
	.sectionflags	@""
	.align	4


	//----- nvinfo : EIATTR_CUDA_API_VERSION
	.align		4
        /*0000*/ 	.byte	0x04, 0x37
        /*0002*/ 	.short	(.L_7 - .L_6)
.L_6:
        /*0004*/ 	.word	0x00000082


	//----- nvinfo : EIATTR_KPARAM_INFO
	.align		4
.L_7:
        /*0008*/ 	.byte	0x04, 0x17
        /*000a*/ 	.short	(.L_9 - .L_8)
.L_8:
        /*000c*/ 	.word	0x00000000
        /*0010*/ 	.short	0x0001
        /*0012*/ 	.short	0x0008
        /*0014*/ 	.byte	0x00, 0xf5, 0x21, 0x00


	//----- nvinfo : EIATTR_KPARAM_INFO
	.align		4
.L_9:
        /*0018*/ 	.byte	0x04, 0x17
        /*001a*/ 	.short	(.L_11 - .L_10)
.L_10:
        /*001c*/ 	.word	0x00000000
        /*0020*/ 	.short	0x0000
        /*0022*/ 	.short	0x0000
        /*0024*/ 	.byte	0x00, 0xf5, 0x21, 0x00


	//----- nvinfo : EIATTR_SPARSE_MMA_MASK
	.align		4
.L_11:
        /*0028*/ 	.byte	0x03, 0x50
        /*002a*/ 	.short	0x0000


	//----- nvinfo : EIATTR_MAXREG_COUNT
	.align		4
        /*002c*/ 	.byte	0x03, 0x1b
        /*002e*/ 	.short	0x00ff


	//----- nvinfo : EIATTR_NUM_BARRIERS
	.align		4
        /*0030*/ 	.byte	0x02, 0x4c
        /*0032*/ 	.byte	0x01
	.zero		1


	//----- nvinfo : EIATTR_MERCURY_ISA_VERSION
	.align		4
        /*0034*/ 	.byte	0x03, 0x5f
        /*0036*/ 	.short	0x0101


	//----- nvinfo : EIATTR_VRC_CTA_INIT_COUNT
	.align		4
        /*0038*/ 	.byte	0x02, 0x4a
	.zero		1
	.zero		1


	//----- nvinfo : EIATTR_EXIT_INSTR_OFFSETS
	.align		4
        /*003c*/ 	.byte	0x04, 0x1c
        /*003e*/ 	.short	(.L_13 - .L_12)


	//   ....[0]....
.L_12:
        /*0040*/ 	.word	0x00000230


	//   ....[1]....
        /*0044*/ 	.word	0x000002b0


	//----- nvinfo : EIATTR_CBANK_PARAM_SIZE
	.align		4
.L_13:
        /*0048*/ 	.byte	0x03, 0x19
        /*004a*/ 	.short	0x0010


	//----- nvinfo : EIATTR_PARAM_CBANK
	.align		4
        /*004c*/ 	.byte	0x04, 0x0a
        /*004e*/ 	.short	(.L_15 - .L_14)
	.align		4
.L_14:
        /*0050*/ 	.word	index@(.nv.constant0._Z6reducePiS_)
        /*0054*/ 	.short	0x0380
        /*0056*/ 	.short	0x0010


	//----- nvinfo : EIATTR_SW_WAR
	.align		4
.L_15:
        /*0058*/ 	.byte	0x04, 0x36
        /*005a*/ 	.short	(.L_17 - .L_16)
.L_16:
        /*005c*/ 	.word	0x00000008
.L_17:


//--------------------- .nv.callgraph             --------------------------
	.section	.nv.callgraph,"",@"SHT_CUDA_CALLGRAPH"
	.align	4
	.sectionentsize	8
	.align		4
        /*0000*/ 	.word	0x00000000
	.align		4
        /*0004*/ 	.word	0xffffffff
	.align		4
        /*0008*/ 	.word	0x00000000
	.align		4
        /*000c*/ 	.word	0xfffffffe
	.align		4
        /*0010*/ 	.word	0x00000000
	.align		4
        /*0014*/ 	.word	0xfffffffd
	.align		4
        /*0018*/ 	.word	0x00000000
	.align		4
        /*001c*/ 	.word	0xfffffffc


//--------------------- .text._Z6reducePiS_       --------------------------
	.section	.text._Z6reducePiS_,"ax",@progbits
	.align	128
        .global         _Z6reducePiS_
        .type           _Z6reducePiS_,@function
        .size           _Z6reducePiS_,(.L_x_3 - _Z6reducePiS_)
        .other          _Z6reducePiS_,@"STO_CUDA_ENTRY STV_DEFAULT"
_Z6reducePiS_:
.text._Z6reducePiS_:
[----:B------:R-:W-:Y:S01]  /*0000*/  LDC R1, c[0x0][0x37c] ;  /* 0x0000df00ff017b82 */ /* 0x000fe20000000800 */
[----:B------:R-:W0:Y:S01]  /*0010*/  S2R R9, SR_CTAID.X ;  /* 0x0000000000097919 */ /* 0x000e220000002500 */
[----:B------:R-:W0:Y:S06]  /*0020*/  LDCU UR8, c[0x0][0x360] ;  /* 0x00006c00ff0877ac */ /* 0x000e2c0008000800 */
[----:B------:R-:W1:Y:S01]  /*0030*/  LDC.64 R4, c[0x0][0x380] ;  /* 0x0000e000ff047b82 */ /* 0x000e620000000a00 */
[----:B------:R-:W2:Y:S01]  /*0040*/  S2R R11, SR_TID.X ;  /* 0x00000000000b7919 */ /* 0x000ea20000002100 */
[----:B------:R-:W3:Y:S01]  /*0050*/  LDCU.64 UR6, c[0x0][0x358] ;  /* 0x00006b00ff0677ac */ /* 0x000ee20008000a00 */
[----:B0-----:R-:W-:-:S04]  /*0060*/  IMAD R0, R9, UR8, RZ ;  /* 0x0000000809007c24 */ /* 0x001fc8000f8e02ff */
[----:B--2---:R-:W-:-:S05]  /*0070*/  IMAD R3, R0, 0x2, R11 ;  /* 0x0000000200037824 */ /* 0x004fca00078e020b */
[C---:B------:R-:W-:Y:S01]  /*0080*/  IADD3 R7, PT, PT, R3.reuse, UR8, RZ ;  /* 0x0000000803077c10 */ /* 0x040fe2000fffe0ff */
[----:B-1----:R-:W-:-:S04]  /*0090*/  IMAD.WIDE R2, R3, 0x4, R4 ;  /* 0x0000000403027825 */ /* 0x002fc800078e0204 */
[----:B------:R-:W-:Y:S02]  /*00a0*/  IMAD.WIDE.U32 R4, R7, 0x4, R4 ;  /* 0x0000000407047825 */ /* 0x000fe400078e0004 */
[----:B---3--:R-:W2:Y:S04]  /*00b0*/  LDG.E R2, desc[UR6][R2.64] ;  /* 0x0000000602027981 */ /* 0x008ea8000c1e1900 */
[----:B------:R-:W2:Y:S01]  /*00c0*/  LDG.E R5, desc[UR6][R4.64] ;  /* 0x0000000604057981 */ /* 0x000ea2000c1e1900 */
[----:B------:R-:W0:Y:S01]  /*00d0*/  S2UR UR5, SR_CgaCtaId ;  /* 0x00000000000579c3 */ /* 0x000e220000008800 */
[----:B------:R-:W-:Y:S01]  /*00e0*/  UMOV UR4, 0x400 ;  /* 0x0000040000047882 */ /* 0x000fe20000000000 */
[----:B------:R-:W-:Y:S01]  /*00f0*/  UISETP.GE.U32.AND UP0, UPT, UR8, 0x2, UPT ;  /* 0x000000020800788c */ /* 0x000fe2000bf06070 */
[----:B------:R-:W-:Y:S01]  /*0100*/  ISETP.NE.AND P0, PT, R11, RZ, PT ;  /* 0x000000ff0b00720c */ /* 0x000fe20003f05270 */
[----:B0-----:R-:W-:-:S06]  /*0110*/  ULEA UR4, UR5, UR4, 0x18 ;  /* 0x0000000405047291 */ /* 0x001fcc000f8ec0ff */
[----:B------:R-:W-:Y:S01]  /*0120*/  LEA R7, R11, UR4, 0x2 ;  /* 0x000000040b077c11 */ /* 0x000fe2000f8e10ff */
[----:B--2---:R-:W-:-:S05]  /*0130*/  IMAD.IADD R0, R2, 0x1, R5 ;  /* 0x0000000102007824 */ /* 0x004fca00078e0205 */
[----:B------:R0:W-:Y:S01]  /*0140*/  STS [R7], R0 ;  /* 0x0000000007007388 */ /* 0x0001e20000000800 */
[----:B------:R-:W-:Y:S06]  /*0150*/  BAR.SYNC.DEFER_BLOCKING 0x0 ;  /* 0x0000000000007b1d */ /* 0x000fec0000010000 */
[----:B------:R-:W-:Y:S05]  /*0160*/  BRA.U !UP0, `(.L_x_0) ;  /* 0x0000000108307547 */ /* 0x000fea000b800000 */
[----:B0-----:R-:W-:-:S07]  /*0170*/  MOV R0, UR8 ;  /* 0x0000000800007c02 */ /* 0x001fce0008000f00 */
.L_x_1:
[----:B------:R-:W-:-:S04]  /*0180*/  SHF.R.U32.HI R6, RZ, 0x1, R0 ;  /* 0x00000001ff067819 */ /* 0x000fc80000011600 */
[----:B------:R-:W-:-:S13]  /*0190*/  ISETP.GE.U32.AND P1, PT, R11, R6, PT ;  /* 0x000000060b00720c */ /* 0x000fda0003f26070 */
[----:B------:R-:W-:Y:S01]  /*01a0*/  @!P1 IMAD R2, R6, 0x4, R7 ;  /* 0x0000000406029824 */ /* 0x000fe200078e0207 */
[----:B------:R-:W-:Y:S05]  /*01b0*/  @!P1 LDS R3, [R7] ;  /* 0x0000000007039984 */ /* 0x000fea0000000800 */
[----:B------:R-:W0:Y:S02]  /*01c0*/  @!P1 LDS R2, [R2] ;  /* 0x0000000002029984 */ /* 0x000e240000000800 */
[----:B0-----:R-:W-:-:S05]  /*01d0*/  @!P1 IADD3 R4, PT, PT, R2, R3, RZ ;  /* 0x0000000302049210 */ /* 0x001fca0007ffe0ff */
[----:B------:R1:W-:Y:S01]  /*01e0*/  @!P1 STS [R7], R4 ;  /* 0x0000000407009388 */ /* 0x0003e20000000800 */
[----:B------:R-:W-:Y:S01]  /*01f0*/  BAR.SYNC.DEFER_BLOCKING 0x0 ;  /* 0x0000000000007b1d */ /* 0x000fe20000010000 */
[----:B------:R-:W-:Y:S01]  /*0200*/  ISETP.GT.U32.AND P1, PT, R0, 0x3, PT ;  /* 0x000000030000780c */ /* 0x000fe20003f24070 */
[----:B------:R-:W-:-:S12]  /*0210*/  IMAD.MOV.U32 R0, RZ, RZ, R6 ;  /* 0x000000ffff007224 */ /* 0x000fd800078e0006 */
[----:B-1----:R-:W-:Y:S05]  /*0220*/  @P1 BRA `(.L_x_1) ;  /* 0xfffffffc00d41947 */ /* 0x002fea000383ffff */
.L_x_0:
[----:B------:R-:W-:Y:S05]  /*0230*/  @P0 EXIT ;  /* 0x000000000000094d */ /* 0x000fea0003800000 */
[----:B------:R-:W1:Y:S01]  /*0240*/  S2UR UR5, SR_CgaCtaId ;  /* 0x00000000000579c3 */ /* 0x000e620000008800 */
[----:B------:R-:W-:-:S07]  /*0250*/  UMOV UR4, 0x400 ;  /* 0x0000040000047882 */ /* 0x000fce0000000000 */
[----:B------:R-:W2:Y:S01]  /*0260*/  LDC.64 R2, c[0x0][0x388] ;  /* 0x0000e200ff027b82 */ /* 0x000ea20000000a00 */
[----:B-1----:R-:W-:Y:S01]  /*0270*/  ULEA UR4, UR5, UR4, 0x18 ;  /* 0x0000000405047291 */ /* 0x002fe2000f8ec0ff */
[----:B--2---:R-:W-:-:S08]  /*0280*/  IMAD.WIDE.U32 R2, R9, 0x4, R2 ;  /* 0x0000000409027825 */ /* 0x004fd000078e0002 */
[----:B------:R-:W1:Y:S04]  /*0290*/  LDS R5, [UR4] ;  /* 0x00000004ff057984 */ /* 0x000e680008000800 */
[----:B-1----:R-:W-:Y:S01]  /*02a0*/  STG.E desc[UR6][R2.64], R5 ;  /* 0x0000000502007986 */ /* 0x002fe2000c101906 */
[----:B------:R-:W-:Y:S05]  /*02b0*/  EXIT ;  /* 0x000000000000794d */ /* 0x000fea0003800000 */
.L_x_2:
[----:B------:R-:W-:-:S00]  /*02c0*/  BRA `(.L_x_2) ;  /* 0xfffffffc00fc7947 */ /* 0x000fc0000383ffff */
[----:B------:R-:W-:-:S00]  /*02d0*/  NOP ;  /* 0x0000000000007918 */ /* 0x000fc00000000000 */
        /* <DEDUP_REMOVED lines=10> */
.L_x_3:


//--------------------- .nv.shared._Z6reducePiS_  --------------------------
	.section	.nv.shared._Z6reducePiS_,"aw",@nobits
	.sectionflags	@""
	.align	4
.nv.shared._Z6reducePiS_:
	.zero		2048


//--------------------- .nv.shared.reserved.0     --------------------------
	.section	.nv.shared.reserved.0,"aw",@nobits
	.weak		__nv_reservedSMEM_offset_0_alias
	.size		__nv_reservedSMEM_offset_0_alias, 0, 64
	.other		__nv_reservedSMEM_offset_0_alias,@"STO_CUDA_RESERVED_SHARED STV_DEFAULT"
__nv_reservedSMEM_offset_0_alias:
	.zero		0
	.zero		64


//--------------------- .nv.constant0._Z6reducePiS_ --------------------------
	.section	.nv.constant0._Z6reducePiS_,"a",@progbits
	.sectionflags	@""
	.align	4
.nv.constant0._Z6reducePiS_:
	.zero		912


//--------------------- SYMBOLS --------------------------

	.type		.nv.reservedSmem.offset0,@object
	.size		.nv.reservedSmem.offset0,0x4
	.type		.nv.reservedSmem.cap,@object
	.size		.nv.reservedSmem.cap,0x4
